//
// Generated by NVIDIA NVVM Compiler
//
// Compiler Build ID: CL-36424714
// Cuda compilation tools, release 13.0, V13.0.88
// Based on NVVM 20.0.0
//

.version 9.0
.target sm_100
.address_size 64

	// .globl	_Z15layerNormKernelPfS_S_S_iiif
// _ZZ15layerNormKernelPfS_S_S_iiifE4mean has been demoted
// _ZZ15layerNormKernelPfS_S_S_iiifE8variance has been demoted
// _ZZ15layerNormKernelPfS_S_S_iiifE6buffer has been demoted

.visible .entry _Z15layerNormKernelPfS_S_S_iiif(
	.param .u64 .ptr .align 1 _Z15layerNormKernelPfS_S_S_iiif_param_0,
	.param .u64 .ptr .align 1 _Z15layerNormKernelPfS_S_S_iiif_param_1,
	.param .u64 .ptr .align 1 _Z15layerNormKernelPfS_S_S_iiif_param_2,
	.param .u64 .ptr .align 1 _Z15layerNormKernelPfS_S_S_iiif_param_3,
	.param .u32 _Z15layerNormKernelPfS_S_S_iiif_param_4,
	.param .u32 _Z15layerNormKernelPfS_S_S_iiif_param_5,
	.param .u32 _Z15layerNormKernelPfS_S_S_iiif_param_6,
	.param .f32 _Z15layerNormKernelPfS_S_S_iiif_param_7
)
{
	.reg .pred 	%p<12>;
	.reg .b32 	%r<32>;
	.reg .b32 	%f<33>;
	.reg .b64 	%rd<17>;
	// demoted variable
	.shared .align 4 .f32 _ZZ15layerNormKernelPfS_S_S_iiifE4mean;
	// demoted variable
	.shared .align 4 .f32 _ZZ15layerNormKernelPfS_S_S_iiifE8variance;
	// demoted variable
	.shared .align 4 .b8 _ZZ15layerNormKernelPfS_S_S_iiifE6buffer[256];
	ld.param.u64 	%rd8, [_Z15layerNormKernelPfS_S_S_iiif_param_0];
	ld.param.u64 	%rd5, [_Z15layerNormKernelPfS_S_S_iiif_param_1];
	ld.param.u64 	%rd6, [_Z15layerNormKernelPfS_S_S_iiif_param_2];
	ld.param.u64 	%rd7, [_Z15layerNormKernelPfS_S_S_iiif_param_3];
	ld.param.u32 	%r17, [_Z15layerNormKernelPfS_S_S_iiif_param_4];
	ld.param.u32 	%r15, [_Z15layerNormKernelPfS_S_S_iiif_param_5];
	ld.param.u32 	%r16, [_Z15layerNormKernelPfS_S_S_iiif_param_6];
	ld.param.f32 	%f7, [_Z15layerNormKernelPfS_S_S_iiif_param_7];
	cvta.to.global.u64 	%rd1, %rd8;
	mov.u32 	%r1, %ctaid.z;
	mov.u32 	%r2, %ctaid.y;
	mov.u32 	%r31, %tid.x;
	setp.ge.s32 	%p1, %r1, %r17;
	setp.ge.s32 	%p2, %r2, %r15;
	or.pred  	%p3, %p1, %p2;
	setp.ge.s32 	%p4, %r31, %r16;
	or.pred  	%p5, %p3, %p4;
	@%p5 bra 	$L__BB0_12;
	mad.lo.s32 	%r18, %r15, %r1, %r2;
	mul.lo.s32 	%r4, %r18, %r16;
	mov.f32 	%f31, 0f00000000;
	mov.u32 	%r5, %ntid.x;
	mov.u32 	%r29, %r31;
	mov.f32 	%f32, %f31;
$L__BB0_2:
	add.s32 	%r19, %r29, %r4;
	mul.wide.s32 	%rd9, %r19, 4;
	add.s64 	%rd10, %rd1, %rd9;
	ld.global.f32 	%f9, [%rd10];
	add.f32 	%f32, %f32, %f9;
	fma.rn.f32 	%f31, %f9, %f9, %f31;
	add.s32 	%r29, %r29, %r5;
	setp.lt.s32 	%p6, %r29, %r16;
	@%p6 bra 	$L__BB0_2;
	shl.b32 	%r20, %r31, 2;
	mov.u32 	%r21, _ZZ15layerNormKernelPfS_S_S_iiifE6buffer;
	add.s32 	%r8, %r21, %r20;
	st.shared.f32 	[%r8], %f32;
	shl.b32 	%r9, %r5, 2;
	add.s32 	%r10, %r8, %r9;
	st.shared.f32 	[%r10], %f31;
	bar.sync 	0;
	setp.lt.u32 	%p7, %r5, 2;
	@%p7 bra 	$L__BB0_8;
	mov.u32 	%r30, %r5;
$L__BB0_5:
	shr.u32 	%r12, %r30, 1;
	setp.ge.u32 	%p8, %r31, %r12;
	@%p8 bra 	$L__BB0_7;
	shl.b32 	%r22, %r12, 2;
	add.s32 	%r23, %r8, %r22;
	ld.shared.f32 	%f10, [%r23];
	ld.shared.f32 	%f11, [%r8];
	add.f32 	%f12, %f10, %f11;
	st.shared.f32 	[%r8], %f12;
	add.s32 	%r24, %r23, %r9;
	ld.shared.f32 	%f13, [%r24];
	ld.shared.f32 	%f14, [%r10];
	add.f32 	%f15, %f13, %f14;
	st.shared.f32 	[%r10], %f15;
$L__BB0_7:
	bar.sync 	0;
	setp.gt.u32 	%p9, %r30, 3;
	mov.u32 	%r30, %r12;
	@%p9 bra 	$L__BB0_5;
$L__BB0_8:
	setp.ne.s32 	%p10, %r31, 0;
	@%p10 bra 	$L__BB0_10;
	ld.shared.f32 	%f16, [_ZZ15layerNormKernelPfS_S_S_iiifE6buffer];
	cvt.rn.f32.u32 	%f17, %r16;
	div.rn.f32 	%f18, %f16, %f17;
	st.shared.f32 	[_ZZ15layerNormKernelPfS_S_S_iiifE4mean], %f18;
	add.s32 	%r27, %r21, %r9;
	ld.shared.f32 	%f19, [%r27];
	div.rn.f32 	%f20, %f19, %f17;
	mul.f32 	%f21, %f18, %f18;
	sub.f32 	%f22, %f20, %f21;
	st.shared.f32 	[_ZZ15layerNormKernelPfS_S_S_iiifE8variance], %f22;
$L__BB0_10:
	bar.sync 	0;
	ld.shared.f32 	%f5, [_ZZ15layerNormKernelPfS_S_S_iiifE4mean];
	ld.shared.f32 	%f23, [_ZZ15layerNormKernelPfS_S_S_iiifE8variance];
	add.f32 	%f24, %f7, %f23;
	sqrt.rn.f32 	%f6, %f24;
	cvta.to.global.u64 	%rd2, %rd6;
	cvta.to.global.u64 	%rd3, %rd7;
	cvta.to.global.u64 	%rd4, %rd5;
$L__BB0_11:
	add.s32 	%r28, %r31, %r4;
	mul.wide.s32 	%rd11, %r28, 4;
	add.s64 	%rd12, %rd1, %rd11;
	ld.global.f32 	%f25, [%rd12];
	sub.f32 	%f26, %f25, %f5;
	div.rn.f32 	%f27, %f26, %f6;
	mul.wide.s32 	%rd13, %r31, 4;
	add.s64 	%rd14, %rd2, %rd13;
	ld.global.f32 	%f28, [%rd14];
	add.s64 	%rd15, %rd3, %rd13;
	ld.global.f32 	%f29, [%rd15];
	fma.rn.f32 	%f30, %f27, %f28, %f29;
	add.s64 	%rd16, %rd4, %rd11;
	st.global.f32 	[%rd16], %f30;
	add.s32 	%r31, %r31, %r5;
	setp.lt.s32 	%p11, %r31, %r16;
	@%p11 bra 	$L__BB0_11;
$L__BB0_12:
	ret;

}


// ===== COMPILED SASS (sm_100) =====

	.target	sm_100

	.elftype	@"ET_EXEC"


//--------------------- .note.nv.tkinfo           --------------------------
	.section	.note.nv.tkinfo,"",@"SHT_NOTE"
	.sectionflags	@"SHF_NOTE_NV_TKINFO"
	.tkinfo
        /*0018*/ 	.word	0x00000002
        /*0030*/ 	.string	""
        /*0030*/ 	.string	"ptxas"
        /*0030*/ 	.string	"Cuda compilation tools, release 13.0, V13.0.88"
        /*0030*/ 	.string	"Build cuda_13.0.r13.0/compiler.36424714_0"
        /*0030*/ 	.string	"-arch sm_100 -m 64 "



//--------------------- .note.nv.cuinfo           --------------------------
	.section	.note.nv.cuinfo,"",@"SHT_NOTE"
	.sectionflags	@"SHF_NOTE_NV_CUINFO"
        /*0018*/ 	.short	0x0002
        /*001a*/ 	.short	0x0064
        /*001c*/ 	.short	0x0082
	.zero		2


//--------------------- .nv.info                  --------------------------
	.section	.nv.info,"",@"SHT_CUDA_INFO"
	.align	4


	//----- nvinfo : EIATTR_REGCOUNT
	.align		4
        /*0000*/ 	.byte	0x04, 0x2f
        /*0002*/ 	.short	(.L_1 - .L_0)
	.align		4
.L_0:
        /*0004*/ 	.word	index@(_Z15layerNormKernelPfS_S_S_iiif)
        /*0008*/ 	.word	0x0000001b


	//----- nvinfo : EIATTR_FRAME_SIZE
	.align		4
.L_1:
        /*000c*/ 	.byte	0x04, 0x11
        /*000e*/ 	.short	(.L_3 - .L_2)
	.align		4
.L_2:
        /*0010*/ 	.word	index@($__internal_1_$__cuda_sm3x_div_rn_noftz_f32_slowpath)
        /*0014*/ 	.word	0x00000000


	//----- nvinfo : EIATTR_FRAME_SIZE
	.align		4
.L_3:
        /*0018*/ 	.byte	0x04, 0x11
        /*001a*/ 	.short	(.L_5 - .L_4)
	.align		4
.L_4:
        /*001c*/ 	.word	index@($__internal_0_$__cuda_sm20_sqrt_rn_f32_slowpath)
        /*0020*/ 	.word	0x00000000


	//----- nvinfo : EIATTR_FRAME_SIZE
	.align		4
.L_5:
        /*0024*/ 	.byte	0x04, 0x11
        /*0026*/ 	.short	(.L_7 - .L_6)
	.align		4
.L_6:
        /*0028*/ 	.word	index@(_Z15layerNormKernelPfS_S_S_iiif)
        /*002c*/ 	.word	0x00000000


	//----- nvinfo : EIATTR_MIN_STACK_SIZE
	.align		4
.L_7:
        /*0030*/ 	.byte	0x04, 0x12
        /*0032*/ 	.short	(.L_9 - .L_8)
	.align		4
.L_8:
        /*0034*/ 	.word	index@(_Z15layerNormKernelPfS_S_S_iiif)
        /*0038*/ 	.word	0x00000000
.L_9:


//--------------------- .nv.compat                --------------------------
	.section	.nv.compat,"",@"SHT_CUDA_COMPAT_INFO"
	.align	4
        /*0000*/ 	.byte	0x02, 0x09, 0x00, 0x00, 0x02, 0x02, 0x01, 0x00, 0x02, 0x05, 0x05, 0x00, 0x03, 0x07, 0x01, 0x01
        /*0010*/ 	.byte	0x02, 0x03, 0x00, 0x00, 0x02, 0x06, 0x01, 0x00, 0x04, 0x0b, 0x08, 0x00, 0x01, 0x00, 0x00, 0x00
        /*0020*/ 	.byte	0x00, 0x00, 0x00, 0x00


//--------------------- .nv.info._Z15layerNormKernelPfS_S_S_iiif --------------------------
	.section	.nv.info._Z15layerNormKernelPfS_S_S_iiif,"",@"SHT_CUDA_INFO"
	.sectionflags	@""
	.align	4


	//----- nvinfo : EIATTR_CUDA_API_VERSION
	.align		4
        /*0000*/ 	.byte	0x04, 0x37
        /*0002*/ 	.short	(.L_11 - .L_10)
.L_10:
        /*0004*/ 	.word	0x00000082


	//----- nvinfo : EIATTR_KPARAM_INFO
	.align		4
.L_11:
        /*0008*/ 	.byte	0x04, 0x17
        /*000a*/ 	.short	(.L_13 - .L_12)
.L_12:
        /*000c*/ 	.word	0x00000000
        /*0010*/ 	.short	0x0007
        /*0012*/ 	.short	0x002c
        /*0014*/ 	.byte	0x00, 0xf0, 0x11, 0x00


	//----- nvinfo : EIATTR_KPARAM_INFO
	.align		4
.L_13:
        /*0018*/ 	.byte	0x04, 0x17
        /*001a*/ 	.short	(.L_15 - .L_14)
.L_14:
        /*001c*/ 	.word	0x00000000
        /*0020*/ 	.short	0x0006
        /*0022*/ 	.short	0x0028
        /*0024*/ 	.byte	0x00, 0xf0, 0x11, 0x00


	//----- nvinfo : EIATTR_KPARAM_INFO
	.align		4
.L_15:
        /*0028*/ 	.byte	0x04, 0x17
        /*002a*/ 	.short	(.L_17 - .L_16)
.L_16:
        /*002c*/ 	.word	0x00000000
        /*0030*/ 	.short	0x0005
        /*0032*/ 	.short	0x0024
        /*0034*/ 	.byte	0x00, 0xf0, 0x11, 0x00


	//----- nvinfo : EIATTR_KPARAM_INFO
	.align		4
.L_17:
        /*0038*/ 	.byte	0x04, 0x17
        /*003a*/ 	.short	(.L_19 - .L_18)
.L_18:
        /*003c*/ 	.word	0x00000000
        /*0040*/ 	.short	0x0004
        /*0042*/ 	.short	0x0020
        /*0044*/ 	.byte	0x00, 0xf0, 0x11, 0x00


	//----- nvinfo : EIATTR_KPARAM_INFO
	.align		4
.L_19:
        /*0048*/ 	.byte	0x04, 0x17
        /*004a*/ 	.short	(.L_21 - .L_20)
.L_20:
        /*004c*/ 	.word	0x00000000
        /*0050*/ 	.short	0x0003
        /*0052*/ 	.short	0x0018
        /*0054*/ 	.byte	0x00, 0xf5, 0x21, 0x00


	//----- nvinfo : EIATTR_KPARAM_INFO
	.align		4
.L_21:
        /*0058*/ 	.byte	0x04, 0x17
        /*005a*/ 	.short	(.L_23 - .L_22)
.L_22:
        /*005c*/ 	.word	0x00000000
        /*0060*/ 	.short	0x0002
        /*0062*/ 	.short	0x0010
        /*0064*/ 	.byte	0x00, 0xf5, 0x21, 0x00


	//----- nvinfo : EIATTR_KPARAM_INFO
	.align		4
.L_23:
        /*0068*/ 	.byte	0x04, 0x17
        /*006a*/ 	.short	(.L_25 - .L_24)
.L_24:
        /*006c*/ 	.word	0x00000000
        /*0070*/ 	.short	0x0001
        /*0072*/ 	.short	0x0008
        /*0074*/ 	.byte	0x00, 0xf5, 0x21, 0x00


	//----- nvinfo : EIATTR_KPARAM_INFO
	.align		4
.L_25:
        /*0078*/ 	.byte	0x04, 0x17
        /*007a*/ 	.short	(.L_27 - .L_26)
.L_26:
        /*007c*/ 	.word	0x00000000
        /*0080*/ 	.short	0x0000
        /*0082*/ 	.short	0x0000
        /*0084*/ 	.byte	0x00, 0xf5, 0x21, 0x00


	//----- nvinfo : EIATTR_SPARSE_MMA_MASK
	.align		4
.L_27:
        /*0088*/ 	.byte	0x03, 0x50
        /*008a*/ 	.short	0x0000


	//----- nvinfo : EIATTR_MAXREG_COUNT
	.align		4
        /*008c*/ 	.byte	0x03, 0x1b
        /*008e*/ 	.short	0x00ff


	//----- nvinfo : EIATTR_NUM_BARRIERS
	.align		4
        /*0090*/ 	.byte	0x02, 0x4c
        /*0092*/ 	.byte	0x01
	.zero		1


	//----- nvinfo : EIATTR_MERCURY_ISA_VERSION
	.align		4
        /*0094*/ 	.byte	0x03, 0x5f
        /*0096*/ 	.short	0x0101


	//----- nvinfo : EIATTR_VRC_CTA_INIT_COUNT
	.align		4
        /*0098*/ 	.byte	0x02, 0x4a
	.zero		1
	.zero		1


	//----- nvinfo : EIATTR_EXIT_INSTR_OFFSETS
	.align		4
        /*009c*/ 	.byte	0x04, 0x1c
        /*009e*/ 	.short	(.L_29 - .L_28)


	//   ....[0]....
.L_28:
        /*00a0*/ 	.word	0x00000090


	//   ....[1]....
        /*00a4*/ 	.word	0x00000980


	//----- nvinfo : EIATTR_CRS_STACK_SIZE
	.align		4
.L_29:
        /*00a8*/ 	.byte	0x04, 0x1e
        /*00aa*/ 	.short	(.L_31 - .L_30)
.L_30:
        /*00ac*/ 	.word	0x00000000


	//----- nvinfo : EIATTR_CBANK_PARAM_SIZE
	.align		4
.L_31:
        /*00b0*/ 	.byte	0x03, 0x19
        /*00b2*/ 	.short	0x0030


	//----- nvinfo : EIATTR_PARAM_CBANK
	.align		4
        /*00b4*/ 	.byte	0x04, 0x0a
        /*00b6*/ 	.short	(.L_33 - .L_32)
	.align		4
.L_32:
        /*00b8*/ 	.word	index@(.nv.constant0._Z15layerNormKernelPfS_S_S_iiif)
        /*00bc*/ 	.short	0x0380
        /*00be*/ 	.short	0x0030


	//----- nvinfo : EIATTR_SW_WAR
	.align		4
.L_33:
        /*00c0*/ 	.byte	0x04, 0x36
        /*00c2*/ 	.short	(.L_35 - .L_34)
.L_34:
        /*00c4*/ 	.word	0x00000008
.L_35:


//--------------------- .nv.callgraph             --------------------------
	.section	.nv.callgraph,"",@"SHT_CUDA_CALLGRAPH"
	.align	4
	.sectionentsize	8
	.align		4
        /*0000*/ 	.word	0x00000000
	.align		4
        /*0004*/ 	.word	0xffffffff
	.align		4
        /*0008*/ 	.word	0x00000000
	.align		4
        /*000c*/ 	.word	0xfffffffe
	.align		4
        /*0010*/ 	.word	0x00000000
	.align		4
        /*0014*/ 	.word	0xfffffffd
	.align		4
        /*0018*/ 	.word	0x00000000
	.align		4
        /*001c*/ 	.word	0xfffffffc


//--------------------- .text._Z15layerNormKernelPfS_S_S_iiif --------------------------
	.section	.text._Z15layerNormKernelPfS_S_S_iiif,"ax",@progbits
	.align	128
        .global         _Z15layerNormKernelPfS_S_S_iiif
        .type           _Z15layerNormKernelPfS_S_S_iiif,@function
        .size           _Z15layerNormKernelPfS_S_S_iiif,(.L_x_28 - _Z15layerNormKernelPfS_S_S_iiif)
        .other          _Z15layerNormKernelPfS_S_S_iiif,@"STO_CUDA_ENTRY STV_DEFAULT"
_Z15layerNormKernelPfS_S_S_iiif:
.text._Z15layerNormKernelPfS_S_S_iiif:
[----:B------:R-:W-:Y:S01]  /*0000*/  LDC R1, c[0x0][0x37c] ;  /* 0x0000df00ff017b82 */ /* 0x000fe20000000800 */
[----:B------:R-:W0:Y:S07]  /*0010*/  S2R R12, SR_CTAID.Y ;  /* 0x00000000000c7919 */ /* 0x000e2e0000002600 */
[----:B------:R-:W0:Y:S01]  /*0020*/  LDC.64 R2, c[0x0][0x3a0] ;  /* 0x0000e800ff027b82 */ /* 0x000e220000000a00 */
[----:B------:R-:W1:Y:S01]  /*0030*/  LDCU UR5, c[0x0][0x3a8] ;  /* 0x00007500ff0577ac */ /* 0x000e620008000800 */
[----:B------:R-:W1:Y:S06]  /*0040*/  S2R R13, SR_TID.X ;  /* 0x00000000000d7919 */ /* 0x000e6c0000002100 */
[----:B------:R-:W2:Y:S01]  /*0050*/  S2UR UR4, SR_CTAID.Z ;  /* 0x00000000000479c3 */ /* 0x000ea20000002700 */
[----:B0-----:R-:W-:-:S04]  /*0060*/  ISETP.GE.AND P0, PT, R12, R3, PT ;  /* 0x000000030c00720c */ /* 0x001fc80003f06270 */
[----:B--2---:R-:W-:-:S04]  /*0070*/  ISETP.LE.OR P0, PT, R2, UR4, P0 ;  /* 0x0000000402007c0c */ /* 0x004fc80008703670 */
[----:B-1----:R-:W-:-:S13]  /*0080*/  ISETP.GE.OR P0, PT, R13, UR5, P0 ;  /* 0x000000050d007c0c */ /* 0x002fda0008706670 */
[----:B------:R-:W-:Y:S05]  /*0090*/  @P0 EXIT ;  /* 0x000000000000094d */ /* 0x000fea0003800000 */
[----:B------:R-:W0:Y:S01]  /*00a0*/  LDC R14, c[0x0][0x360] ;  /* 0x0000d800ff0e7b82 */ /* 0x000e220000000800 */
[----:B------:R-:W-:Y:S01]  /*00b0*/  BSSY.RECONVERGENT B0, `(.L_x_0) ;  /* 0x000000f000007945 */ /* 0x000fe20003800200 */
[----:B------:R-:W-:Y:S01]  /*00c0*/  IMAD R12, R3, UR4, R12 ;  /* 0x00000004030c7c24 */ /* 0x000fe2000f8e020c */
[----:B------:R-:W-:Y:S01]  /*00d0*/  MOV R7, R13 ;  /* 0x0000000d00077202 */ /* 0x000fe20000000f00 */
[----:B------:R-:W-:Y:S01]  /*00e0*/  IMAD.MOV.U32 R0, RZ, RZ, RZ ;  /* 0x000000ffff007224 */ /* 0x000fe200078e00ff */
[----:B------:R-:W1:Y:S01]  /*00f0*/  LDCU.64 UR6, c[0x0][0x358] ;  /* 0x00006b00ff0677ac */ /* 0x000e620008000a00 */
[----:B------:R-:W-:Y:S02]  /*0100*/  IMAD.MOV.U32 R6, RZ, RZ, RZ ;  /* 0x000000ffff067224 */ /* 0x000fe400078e00ff */
[----:B------:R-:W2:Y:S05]  /*0110*/  LDC.64 R4, c[0x0][0x380] ;  /* 0x0000e000ff047b82 */ /* 0x000eaa0000000a00 */
.L_x_1:
[----:B------:R-:W-:-:S04]  /*0120*/  IMAD R3, R12, UR5, R7 ;  /* 0x000000050c037c24 */ /* 0x000fc8000f8e0207 */
[----:B--2---:R-:W-:-:S06]  /*0130*/  IMAD.WIDE R2, R3, 0x4, R4 ;  /* 0x0000000403027825 */ /* 0x004fcc00078e0204 */
[----:B-1----:R-:W2:Y:S01]  /*0140*/  LDG.E R3, desc[UR6][R2.64] ;  /* 0x0000000602037981 */ /* 0x002ea2000c1e1900 */
[----:B0-----:R-:W-:-:S05]  /*0150*/  IMAD.IADD R7, R14, 0x1, R7 ;  /* 0x000000010e077824 */ /* 0x001fca00078e0207 */
[----:B------:R-:W-:Y:S01]  /*0160*/  ISETP.GE.AND P0, PT, R7, UR5, PT ;  /* 0x0000000507007c0c */ /* 0x000fe2000bf06270 */
[C---:B--2---:R-:W-:Y:S01]  /*0170*/  FADD R6, R3.reuse, R6 ;  /* 0x0000000603067221 */ /* 0x044fe20000000000 */
[----:B------:R-:W-:-:S11]  /*0180*/  FFMA R0, R3, R3, R0 ;  /* 0x0000000303007223 */ /* 0x000fd60000000000 */
[----:B------:R-:W-:Y:S05]  /*0190*/  @!P0 BRA `(.L_x_1) ;  /* 0xfffffffc00e08947 */ /* 0x000fea000383ffff */
[----:B------:R-:W-:Y:S05]  /*01a0*/  BSYNC.RECONVERGENT B0 ;  /* 0x0000000000007941 */ /* 0x000fea0003800200 */
.L_x_0:
[----:B------:R-:W0:Y:S01]  /*01b0*/  S2R R3, SR_CgaCtaId ;  /* 0x0000000000037919 */ /* 0x000e220000008800 */
[----:B------:R-:W-:Y:S02]  /*01c0*/  MOV R2, 0x400 ;  /* 0x0000040000027802 */ /* 0x000fe40000000f00 */
[----:B------:R-:W-:-:S03]  /*01d0*/  ISETP.GE.U32.AND P0, PT, R14, 0x2, PT ;  /* 0x000000020e00780c */ /* 0x000fc60003f06070 */
[----:B------:R-:W-:-:S05]  /*01e0*/  VIADD R2, R2, 0x8 ;  /* 0x0000000802027836 */ /* 0x000fca0000000000 */
[----:B0-----:R-:W-:-:S04]  /*01f0*/  LEA R2, R3, R2, 0x18 ;  /* 0x0000000203027211 */ /* 0x001fc800078ec0ff */
[----:B------:R-:W-:-:S05]  /*0200*/  LEA R7, R13, R2, 0x2 ;  /* 0x000000020d077211 */ /* 0x000fca00078e10ff */
[----:B------:R-:W-:Y:S01]  /*0210*/  IMAD R9, R14, 0x4, R7 ;  /* 0x000000040e097824 */ /* 0x000fe200078e0207 */
[----:B------:R0:W-:Y:S04]  /*0220*/  STS [R7], R6 ;  /* 0x0000000607007388 */ /* 0x0001e80000000800 */
[----:B------:R0:W-:Y:S01]  /*0230*/  STS [R9], R0 ;  /* 0x0000000009007388 */ /* 0x0001e20000000800 */
[----:B------:R-:W-:Y:S06]  /*0240*/  BAR.SYNC.DEFER_BLOCKING 0x0 ;  /* 0x0000000000007b1d */ /* 0x000fec0000010000 */
[----:B------:R-:W-:Y:S05]  /*0250*/  @!P0 BRA `(.L_x_2) ;  /* 0x0000000000508947 */ /* 0x000fea0003800000 */
[----:B0-----:R-:W-:-:S07]  /*0260*/  IMAD.MOV.U32 R0, RZ, RZ, R14 ;  /* 0x000000ffff007224 */ /* 0x001fce00078e000e */
.L_x_5:
[----:B------:R-:W-:Y:S01]  /*0270*/  SHF.R.U32.HI R8, RZ, 0x1, R0 ;  /* 0x00000001ff087819 */ /* 0x000fe20000011600 */
[----:B------:R-:W-:Y:S03]  /*0280*/  BSSY.RECONVERGENT B0, `(.L_x_3) ;  /* 0x000000d000007945 */ /* 0x000fe60003800200 */
[----:B------:R-:W-:-:S13]  /*0290*/  ISETP.GE.U32.AND P0, PT, R13, R8, PT ;  /* 0x000000080d00720c */ /* 0x000fda0003f06070 */
[----:B0-----:R-:W-:Y:S05]  /*02a0*/  @P0 BRA `(.L_x_4) ;  /* 0x0000000000280947 */ /* 0x001fea0003800000 */
[----:B------:R-:W-:Y:S01]  /*02b0*/  LEA R3, R8, R7, 0x2 ;  /* 0x0000000708037211 */ /* 0x000fe200078e10ff */
[----:B------:R-:W-:Y:S04]  /*02c0*/  LDS R5, [R7] ;  /* 0x0000000007057984 */ /* 0x000fe80000000800 */
[----:B------:R-:W0:Y:S02]  /*02d0*/  LDS R4, [R3] ;  /* 0x0000000003047984 */ /* 0x000e240000000800 */
[----:B0-----:R-:W-:Y:S01]  /*02e0*/  FADD R4, R4, R5 ;  /* 0x0000000504047221 */ /* 0x001fe20000000000 */
[----:B------:R-:W-:-:S04]  /*02f0*/  IMAD R5, R14, 0x4, R3 ;  /* 0x000000040e057824 */ /* 0x000fc800078e0203 */
[----:B------:R-:W-:Y:S04]  /*0300*/  STS [R7], R4 ;  /* 0x0000000407007388 */ /* 0x000fe80000000800 */
[----:B------:R-:W-:Y:S04]  /*0310*/  LDS R5, [R5] ;  /* 0x0000000005057984 */ /* 0x000fe80000000800 */
[----:B------:R-:W0:Y:S02]  /*0320*/  LDS R6, [R9] ;  /* 0x0000000009067984 */ /* 0x000e240000000800 */
[----:B0-----:R-:W-:-:S05]  /*0330*/  FADD R6, R5, R6 ;  /* 0x0000000605067221 */ /* 0x001fca0000000000 */
[----:B------:R0:W-:Y:S02]  /*0340*/  STS [R9], R6 ;  /* 0x0000000609007388 */ /* 0x0001e40000000800 */
.L_x_4:
[----:B------:R-:W-:Y:S05]  /*0350*/  BSYNC.RECONVERGENT B0 ;  /* 0x0000000000007941 */ /* 0x000fea0003800200 */
.L_x_3:
[----:B------:R-:W-:Y:S01]  /*0360*/  BAR.SYNC.DEFER_BLOCKING 0x0 ;  /* 0x0000000000007b1d */ /* 0x000fe20000010000 */
[----:B------:R-:W-:Y:S01]  /*0370*/  ISETP.GT.U32.AND P0, PT, R0, 0x3, PT ;  /* 0x000000030000780c */ /* 0x000fe20003f04070 */
[----:B------:R-:W-:-:S12]  /*0380*/  IMAD.MOV.U32 R0, RZ, RZ, R8 ;  /* 0x000000ffff007224 */ /* 0x000fd800078e0008 */
[----:B------:R-:W-:Y:S05]  /*0390*/  @P0 BRA `(.L_x_5) ;  /* 0xfffffffc00b40947 */ /* 0x000fea000383ffff */
.L_x_2:
[----:B------:R-:W-:Y:S01]  /*03a0*/  ISETP.NE.AND P0, PT, R13, RZ, PT ;  /* 0x000000ff0d00720c */ /* 0x000fe20003f05270 */
[----:B------:R-:W-:-:S12]  /*03b0*/  BSSY.RECONVERGENT B0, `(.L_x_6) ;  /* 0x000002a000007945 */ /* 0x000fd80003800200 */
[----:B------:R-:W-:Y:S05]  /*03c0*/  @P0 BRA `(.L_x_7) ;  /* 0x0000000000a00947 */ /* 0x000fea0003800000 */
[----:B------:R-:W1:Y:S01]  /*03d0*/  S2UR UR5, SR_CgaCtaId ;  /* 0x00000000000579c3 */ /* 0x000e620000008800 */
[----:B------:R-:W-:Y:S02]  /*03e0*/  UMOV UR4, 0x400 ;  /* 0x0000040000047882 */ /* 0x000fe40000000000 */
[----:B-1----:R-:W-:Y:S01]  /*03f0*/  ULEA UR4, UR5, UR4, 0x18 ;  /* 0x0000000405047291 */ /* 0x002fe2000f8ec0ff */
[----:B------:R-:W1:Y:S08]  /*0400*/  LDCU UR5, c[0x0][0x3a8] ;  /* 0x00007500ff0577ac */ /* 0x000e700008000800 */
[----:B0-----:R-:W0:Y:S01]  /*0410*/  LDS R0, [UR4+0x8] ;  /* 0x00000804ff007984 */ /* 0x001e220008000800 */
[----:B-1----:R-:W-:-:S04]  /*0420*/  I2FP.F32.U32 R3, UR5 ;  /* 0x0000000500037c45 */ /* 0x002fc80008201000 */
[----:B------:R-:W1:Y:S02]  /*0430*/  MUFU.RCP R4, R3 ;  /* 0x0000000300047308 */ /* 0x000e640000001000 */
[----:B-1----:R-:W-:-:S04]  /*0440*/  FFMA R5, -R3, R4, 1 ;  /* 0x3f80000003057423 */ /* 0x002fc80000000104 */
[----:B------:R-:W-:Y:S02]  /*0450*/  FFMA R5, R4, R5, R4 ;  /* 0x0000000504057223 */ /* 0x000fe40000000004 */
[----:B0-----:R-:W0:Y:S02]  /*0460*/  FCHK P0, R0, R3 ;  /* 0x0000000300007302 */ /* 0x001e240000000000 */
[----:B------:R-:W-:-:S04]  /*0470*/  FFMA R4, R0, R5, RZ ;  /* 0x0000000500047223 */ /* 0x000fc800000000ff */
[----:B------:R-:W-:-:S04]  /*0480*/  FFMA R6, -R3, R4, R0 ;  /* 0x0000000403067223 */ /* 0x000fc80000000100 */
[----:B------:R-:W-:Y:S01]  /*0490*/  FFMA R4, R5, R6, R4 ;  /* 0x0000000605047223 */ /* 0x000fe20000000004 */
[----:B0-----:R-:W-:Y:S06]  /*04a0*/  @!P0 BRA `(.L_x_8) ;  /* 0x00000000000c8947 */ /* 0x001fec0003800000 */
[----:B------:R-:W-:-:S07]  /*04b0*/  MOV R18, 0x4d0 ;  /* 0x000004d000127802 */ /* 0x000fce0000000f00 */
[----:B------:R-:W-:Y:S05]  /*04c0*/  CALL.REL.NOINC `($__internal_1_$__cuda_sm3x_div_rn_noftz_f32_slowpath) ;  /* 0x00000004008c7944 */ /* 0x000fea0003c00000 */
[----:B------:R-:W-:-:S07]  /*04d0*/  MOV R4, R0 ;  /* 0x0000000000047202 */ /* 0x000fce0000000f00 */
.L_x_8:
[----:B------:R-:W0:Y:S01]  /*04e0*/  S2UR UR5, SR_CgaCtaId ;  /* 0x00000000000579c3 */ /* 0x000e220000008800 */
[----:B------:R-:W-:Y:S01]  /*04f0*/  UMOV UR4, 0x400 ;  /* 0x0000040000047882 */ /* 0x000fe20000000000 */
[----:B------:R-:W-:Y:S01]  /*0500*/  IMAD R2, R14, 0x4, R2 ;  /* 0x000000040e027824 */ /* 0x000fe200078e0202 */
[----:B------:R-:W1:Y:S02]  /*0510*/  MUFU.RCP R0, R3 ;  /* 0x0000000300007308 */ /* 0x000e640000001000 */
[----:B-1----:R-:W-:Y:S01]  /*0520*/  FFMA R5, -R3, R0, 1 ;  /* 0x3f80000003057423 */ /* 0x002fe20000000100 */
[----:B0-----:R-:W-:-:S03]  /*0530*/  ULEA UR4, UR5, UR4, 0x18 ;  /* 0x0000000405047291 */ /* 0x001fc6000f8ec0ff */
[----:B------:R-:W-:-:S06]  /*0540*/  FFMA R0, R0, R5, R0 ;  /* 0x0000000500007223 */ /* 0x000fcc0000000000 */
[----:B------:R-:W-:Y:S04]  /*0550*/  STS [UR4], R4 ;  /* 0x00000004ff007988 */ /* 0x000fe80008000804 */
[----:B------:R-:W0:Y:S02]  /*0560*/  LDS R2, [R2] ;  /* 0x0000000002027984 */ /* 0x000e240000000800 */
[----:B0-----:R-:W0:Y:S01]  /*0570*/  FCHK P0, R2, R3 ;  /* 0x0000000302007302 */ /* 0x001e220000000000 */
[----:B------:R-:W-:-:S04]  /*0580*/  FFMA R5, R0, R2, RZ ;  /* 0x0000000200057223 */ /* 0x000fc800000000ff */
[----:B------:R-:W-:-:S04]  /*0590*/  FFMA R6, -R3, R5, R2 ;  /* 0x0000000503067223 */ /* 0x000fc80000000102 */
[----:B------:R-:W-:Y:S01]  /*05a0*/  FFMA R5, R0, R6, R5 ;  /* 0x0000000600057223 */ /* 0x000fe20000000005 */
[----:B0-----:R-:W-:Y:S06]  /*05b0*/  @!P0 BRA `(.L_x_9) ;  /* 0x0000000000108947 */ /* 0x001fec0003800000 */
[----:B------:R-:W-:Y:S01]  /*05c0*/  IMAD.MOV.U32 R0, RZ, RZ, R2 ;  /* 0x000000ffff007224 */ /* 0x000fe200078e0002 */
[----:B------:R-:W-:-:S07]  /*05d0*/  MOV R18, 0x5f0 ;  /* 0x000005f000127802 */ /* 0x000fce0000000f00 */
[----:B------:R-:W-:Y:S05]  /*05e0*/  CALL.REL.NOINC `($__internal_1_$__cuda_sm3x_div_rn_noftz_f32_slowpath) ;  /* 0x0000000400447944 */ /* 0x000fea0003c00000 */
[----:B------:R-:W-:-:S07]  /*05f0*/  MOV R5, R0 ;  /* 0x0000000000057202 */ /* 0x000fce0000000f00 */
.L_x_9:
[----:B------:R-:W0:Y:S01]  /*0600*/  S2UR UR5, SR_CgaCtaId ;  /* 0x00000000000579c3 */ /* 0x000e220000008800 */
[----:B------:R-:W-:Y:S01]  /*0610*/  UMOV UR4, 0x400 ;  /* 0x0000040000047882 */ /* 0x000fe20000000000 */
[----:B------:R-:W-:Y:S01]  /*0620*/  FFMA R5, -R4, R4, R5 ;  /* 0x0000000404057223 */ /* 0x000fe20000000105 */
[----:B0-----:R-:W-:-:S09]  /*0630*/  ULEA UR4, UR5, UR4, 0x18 ;  /* 0x0000000405047291 */ /* 0x001fd2000f8ec0ff */
[----:B------:R1:W-:Y:S03]  /*0640*/  STS [UR4+0x4], R5 ;  /* 0x00000405ff007988 */ /* 0x0003e60008000804 */
.L_x_7:
[----:B------:R-:W-:Y:S05]  /*0650*/  BSYNC.RECONVERGENT B0 ;  /* 0x0000000000007941 */ /* 0x000fea0003800200 */
.L_x_6:
[----:B------:R-:W2:Y:S08]  /*0660*/  S2UR UR5, SR_CgaCtaId ;  /* 0x00000000000579c3 */ /* 0x000eb00000008800 */
[----:B------:R-:W-:Y:S06]  /*0670*/  BAR.SYNC.DEFER_BLOCKING 0x0 ;  /* 0x0000000000007b1d */ /* 0x000fec0000010000 */
[----:B------:R-:W-:-:S02]  /*0680*/  UMOV UR4, 0x400 ;  /* 0x0000040000047882 */ /* 0x000fc40000000000 */
[----:B------:R-:W3:Y:S08]  /*0690*/  LDC.64 R10, c[0x0][0x380] ;  /* 0x0000e000ff0a7b82 */ /* 0x000ef00000000a00 */
[----:B0-----:R-:W0:Y:S01]  /*06a0*/  LDC.64 R8, c[0x0][0x388] ;  /* 0x0000e200ff087b82 */ /* 0x001e220000000a00 */
[----:B--2---:R-:W-:-:S07]  /*06b0*/  ULEA UR4, UR5, UR4, 0x18 ;  /* 0x0000000405047291 */ /* 0x004fce000f8ec0ff */
[----:B------:R-:W2:Y:S02]  /*06c0*/  LDC.64 R6, c[0x0][0x390] ;  /* 0x0000e400ff067b82 */ /* 0x000ea40000000a00 */
[----:B------:R-:W4:Y:S06]  /*06d0*/  LDS.64 R2, [UR4] ;  /* 0x00000004ff027984 */ /* 0x000f2c0008000a00 */
[----:B-1----:R-:W1:Y:S01]  /*06e0*/  LDC.64 R4, c[0x0][0x398] ;  /* 0x0000e600ff047b82 */ /* 0x002e620000000a00 */
[----:B------:R-:W4:Y:S02]  /*06f0*/  LDCU UR4, c[0x0][0x3ac] ;  /* 0x00007580ff0477ac */ /* 0x000f240008000800 */
[----:B----4-:R-:W-:Y:S01]  /*0700*/  FADD R0, R3, UR4 ;  /* 0x0000000403007e21 */ /* 0x010fe20008000000 */
[----:B------:R-:W4:Y:S03]  /*0710*/  LDCU UR4, c[0x0][0x3a8] ;  /* 0x00007500ff0477ac */ /* 0x000f260008000800 */
[----:B------:R-:W-:Y:S01]  /*0720*/  VIADD R15, R0, 0xf3000000 ;  /* 0xf3000000000f7836 */ /* 0x000fe20000000000 */
[----:B------:R0:W0:Y:S04]  /*0730*/  MUFU.RSQ R3, R0 ;  /* 0x0000000000037308 */ /* 0x0000280000001400 */
[----:B------:R-:W-:-:S13]  /*0740*/  ISETP.GT.U32.AND P0, PT, R15, 0x727fffff, PT ;  /* 0x727fffff0f00780c */ /* 0x000fda0003f04070 */
[----:B01234-:R-:W-:Y:S05]  /*0750*/  @!P0 BRA `(.L_x_10) ;  /* 0x00000000000c8947 */ /* 0x01ffea0003800000 */
[----:B------:R-:W-:-:S07]  /*0760*/  MOV R18, 0x780 ;  /* 0x0000078000127802 */ /* 0x000fce0000000f00 */
[----:B------:R-:W-:Y:S05]  /*0770*/  CALL.REL.NOINC `($__internal_0_$__cuda_sm20_sqrt_rn_f32_slowpath) ;  /* 0x0000000000847944 */ /* 0x000fea0003c00000 */
[----:B------:R-:W-:Y:S05]  /*0780*/  BRA `(.L_x_11) ;  /* 0x0000000000107947 */ /* 0x000fea0003800000 */
.L_x_10:
[----:B------:R-:W-:Y:S01]  /*0790*/  FMUL.FTZ R15, R0, R3 ;  /* 0x00000003000f7220 */ /* 0x000fe20000410000 */
[----:B------:R-:W-:-:S03]  /*07a0*/  FMUL.FTZ R3, R3, 0.5 ;  /* 0x3f00000003037820 */ /* 0x000fc60000410000 */
[----:B------:R-:W-:-:S04]  /*07b0*/  FFMA R0, -R15, R15, R0 ;  /* 0x0000000f0f007223 */ /* 0x000fc80000000100 */
[----:B------:R-:W-:-:S07]  /*07c0*/  FFMA R3, R0, R3, R15 ;  /* 0x0000000300037223 */ /* 0x000fce000000000f */
.L_x_11:
[----:B0-----:R-:W-:-:S04]  /*07d0*/  IMAD R17, R12, UR4, R13 ;  /* 0x000000040c117c24 */ /* 0x001fc8000f8e020d */
[----:B------:R-:W-:-:S06]  /*07e0*/  IMAD.WIDE R18, R17, 0x4, R10 ;  /* 0x0000000411127825 */ /* 0x000fcc00078e020a */
[----:B------:R-:W2:Y:S01]  /*07f0*/  LDG.E R19, desc[UR6][R18.64] ;  /* 0x0000000612137981 */ /* 0x000ea2000c1e1900 */
[----:B------:R-:W0:Y:S01]  /*0800*/  MUFU.RCP R16, R3 ;  /* 0x0000000300107308 */ /* 0x000e220000001000 */
[----:B------:R-:W-:Y:S01]  /*0810*/  BSSY.RECONVERGENT B0, `(.L_x_12) ;  /* 0x000000c000007945 */ /* 0x000fe20003800200 */
[----:B0-----:R-:W-:-:S04]  /*0820*/  FFMA R15, -R3, R16, 1 ;  /* 0x3f800000030f7423 */ /* 0x001fc80000000110 */
[----:B------:R-:W-:Y:S01]  /*0830*/  FFMA R15, R16, R15, R16 ;  /* 0x0000000f100f7223 */ /* 0x000fe20000000010 */
[----:B--2---:R-:W-:-:S04]  /*0840*/  FADD R0, -R2, R19 ;  /* 0x0000001302007221 */ /* 0x004fc80000000100 */
[----:B------:R-:W0:Y:S01]  /*0850*/  FCHK P0, R0, R3 ;  /* 0x0000000300007302 */ /* 0x000e220000000000 */
[----:B------:R-:W-:-:S04]  /*0860*/  FFMA R16, R0, R15, RZ ;  /* 0x0000000f00107223 */ /* 0x000fc800000000ff */
[----:B------:R-:W-:-:S04]  /*0870*/  FFMA R20, -R3, R16, R0 ;  /* 0x0000001003147223 */ /* 0x000fc80000000100 */
[----:B------:R-:W-:Y:S01]  /*0880*/  FFMA R15, R15, R20, R16 ;  /* 0x000000140f0f7223 */ /* 0x000fe20000000010 */
[----:B0-----:R-:W-:Y:S06]  /*0890*/  @!P0 BRA `(.L_x_13) ;  /* 0x00000000000c8947 */ /* 0x001fec0003800000 */
[----:B------:R-:W-:-:S07]  /*08a0*/  MOV R18, 0x8c0 ;  /* 0x000008c000127802 */ /* 0x000fce0000000f00 */
[----:B------:R-:W-:Y:S05]  /*08b0*/  CALL.REL.NOINC `($__internal_1_$__cuda_sm3x_div_rn_noftz_f32_slowpath) ;  /* 0x0000000000907944 */ /* 0x000fea0003c00000 */
[----:B------:R-:W-:-:S07]  /*08c0*/  IMAD.MOV.U32 R15, RZ, RZ, R0 ;  /* 0x000000ffff0f7224 */ /* 0x000fce00078e0000 */
.L_x_13:
[----:B------:R-:W-:Y:S05]  /*08d0*/  BSYNC.RECONVERGENT B0 ;  /* 0x0000000000007941 */ /* 0x000fea0003800200 */
.L_x_12:
[----:B------:R-:W-:-:S04]  /*08e0*/  IMAD.WIDE R18, R13, 0x4, R6 ;  /* 0x000000040d127825 */ /* 0x000fc800078e0206 */
[----:B------:R-:W-:Y:S02]  /*08f0*/  IMAD.WIDE R20, R13, 0x4, R4 ;  /* 0x000000040d147825 */ /* 0x000fe400078e0204 */
[----:B------:R-:W2:Y:S04]  /*0900*/  LDG.E R18, desc[UR6][R18.64] ;  /* 0x0000000612127981 */ /* 0x000ea8000c1e1900 */
[----:B------:R-:W2:Y:S01]  /*0910*/  LDG.E R21, desc[UR6][R20.64] ;  /* 0x0000000614157981 */ /* 0x000ea2000c1e1900 */
[----:B------:R-:W-:Y:S01]  /*0920*/  IMAD.WIDE R16, R17, 0x4, R8 ;  /* 0x0000000411107825 */ /* 0x000fe200078e0208 */
[----:B------:R-:W-:-:S04]  /*0930*/  IADD3 R13, PT, PT, R14, R13, RZ ;  /* 0x0000000d0e0d7210 */ /* 0x000fc80007ffe0ff */
[----:B------:R-:W-:Y:S01]  /*0940*/  ISETP.GE.AND P0, PT, R13, UR4, PT ;  /* 0x000000040d007c0c */ /* 0x000fe2000bf06270 */
[----:B--2---:R-:W-:-:S05]  /*0950*/  FFMA R15, R18, R15, R21 ;  /* 0x0000000f120f7223 */ /* 0x004fca0000000015 */
[----:B------:R0:W-:Y:S07]  /*0960*/  STG.E desc[UR6][R16.64], R15 ;  /* 0x0000000f10007986 */ /* 0x0001ee000c101906 */
[----:B------:R-:W-:Y:S05]  /*0970*/  @!P0 BRA `(.L_x_11) ;  /* 0xfffffffc00948947 */ /* 0x000fea000383ffff */
[----:B------:R-:W-:Y:S05]  /*0980*/  EXIT ;  /* 0x000000000000794d */ /* 0x000fea0003800000 */
        .weak           $__internal_0_$__cuda_sm20_sqrt_rn_f32_slowpath
        .type           $__internal_0_$__cuda_sm20_sqrt_rn_f32_slowpath,@function
        .size           $__internal_0_$__cuda_sm20_sqrt_rn_f32_slowpath,($__internal_1_$__cuda_sm3x_div_rn_noftz_f32_slowpath - $__internal_0_$__cuda_sm20_sqrt_rn_f32_slowpath)
$__internal_0_$__cuda_sm20_sqrt_rn_f32_slowpath:
[----:B------:R-:W-:-:S13]  /*0990*/  LOP3.LUT P0, RZ, R0, 0x7fffffff, RZ, 0xc0, !PT ;  /* 0x7fffffff00ff7812 */ /* 0x000fda000780c0ff */
[----:B------:R-:W-:Y:S01]  /*09a0*/  @!P0 IMAD.MOV.U32 R3, RZ, RZ, R0 ;  /* 0x000000ffff038224 */ /* 0x000fe200078e0000 */
[----:B------:R-:W-:Y:S06]  /*09b0*/  @!P0 BRA `(.L_x_14) ;  /* 0x0000000000448947 */ /* 0x000fec0003800000 */
[----:B------:R-:W-:-:S13]  /*09c0*/  FSETP.GEU.FTZ.AND P0, PT, R0, RZ, PT ;  /* 0x000000ff0000720b */ /* 0x000fda0003f1e000 */
[----:B------:R-:W-:Y:S01]  /*09d0*/  @!P0 IMAD.MOV.U32 R3, RZ, RZ, 0x7fffffff ;  /* 0x7fffffffff038424 */ /* 0x000fe200078e00ff */
[----:B------:R-:W-:Y:S06]  /*09e0*/  @!P0 BRA `(.L_x_14) ;  /* 0x0000000000388947 */ /* 0x000fec0003800000 */
[----:B------:R-:W-:-:S13]  /*09f0*/  FSETP.GTU.FTZ.AND P0, PT, |R0|, +INF , PT ;  /* 0x7f8000000000780b */ /* 0x000fda0003f1c200 */
[----:B------:R-:W-:Y:S01]  /*0a00*/  @P0 FADD.FTZ R3, R0, 1 ;  /* 0x3f80000000030421 */ /* 0x000fe20000010000 */
[----:B------:R-:W-:Y:S06]  /*0a10*/  @P0 BRA `(.L_x_14) ;  /* 0x00000000002c0947 */ /* 0x000fec0003800000 */
[----:B------:R-:W-:-:S13]  /*0a20*/  FSETP.NEU.FTZ.AND P0, PT, |R0|, +INF , PT ;  /* 0x7f8000000000780b */ /* 0x000fda0003f1d200 */
[----:B------:R-:W-:Y:S01]  /*0a30*/  @!P0 MOV R3, R0 ;  /* 0x0000000000038202 */ /* 0x000fe20000000f00 */
[----:B------:R-:W-:Y:S06]  /*0a40*/  @!P0 BRA `(.L_x_14) ;  /* 0x0000000000208947 */ /* 0x000fec0003800000 */
[----:B------:R-:W-:-:S04]  /*0a50*/  FFMA R0, R0, 1.84467440737095516160e+19, RZ ;  /* 0x5f80000000007823 */ /* 0x000fc800000000ff */
[----:B------:R-:W0:Y:S02]  /*0a60*/  MUFU.RSQ R3, R0 ;  /* 0x0000000000037308 */ /* 0x000e240000001400 */
[----:B0-----:R-:W-:Y:S01]  /*0a70*/  FMUL.FTZ R15, R0, R3 ;  /* 0x00000003000f7220 */ /* 0x001fe20000410000 */
[----:B------:R-:W-:-:S03]  /*0a80*/  FMUL.FTZ R3, R3, 0.5 ;  /* 0x3f00000003037820 */ /* 0x000fc60000410000 */
[----:B------:R-:W-:-:S04]  /*0a90*/  FADD.FTZ R16, -R15, -RZ ;  /* 0x800000ff0f107221 */ /* 0x000fc80000010100 */
[----:B------:R-:W-:-:S04]  /*0aa0*/  FFMA R16, R15, R16, R0 ;  /* 0x000000100f107223 */ /* 0x000fc80000000000 */
[----:B------:R-:W-:-:S04]  /*0ab0*/  FFMA R3, R16, R3, R15 ;  /* 0x0000000310037223 */ /* 0x000fc8000000000f */
[----:B------:R-:W-:-:S07]  /*0ac0*/  FMUL.FTZ R3, R3, 2.3283064365386962891e-10 ;  /* 0x2f80000003037820 */ /* 0x000fce0000410000 */
.L_x_14:
[----:B------:R-:W-:Y:S02]  /*0ad0*/  IMAD.MOV.U32 R16, RZ, RZ, R18 ;  /* 0x000000ffff107224 */ /* 0x000fe400078e0012 */
[----:B------:R-:W-:-:S04]  /*0ae0*/  IMAD.MOV.U32 R17, RZ, RZ, 0x0 ;  /* 0x00000000ff117424 */ /* 0x000fc800078e00ff */
[----:B------:R-:W-:Y:S05]  /*0af0*/  RET.REL.NODEC R16 `(_Z15layerNormKernelPfS_S_S_iiif) ;  /* 0xfffffff410407950 */ /* 0x000fea0003c3ffff */
        .weak           $__internal_1_$__cuda_sm3x_div_rn_noftz_f32_slowpath
        .type           $__internal_1_$__cuda_sm3x_div_rn_noftz_f32_slowpath,@function
        .size           $__internal_1_$__cuda_sm3x_div_rn_noftz_f32_slowpath,(.L_x_28 - $__internal_1_$__cuda_sm3x_div_rn_noftz_f32_slowpath)
$__internal_1_$__cuda_sm3x_div_rn_noftz_f32_slowpath:
[--C-:B------:R-:W-:Y:S01]  /*0b00*/  SHF.R.U32.HI R16, RZ, 0x17, R3.reuse ;  /* 0x00000017ff107819 */ /* 0x100fe20000011603 */
[----:B------:R-:W-:Y:S01]  /*0b10*/  BSSY.RECONVERGENT B1, `(.L_x_15) ;  /* 0x0000063000017945 */ /* 0x000fe20003800200 */
[----:B------:R-:W-:Y:S01]  /*0b20*/  SHF.R.U32.HI R19, RZ, 0x17, R0 ;  /* 0x00000017ff137819 */ /* 0x000fe20000011600 */
[----:B------:R-:W-:Y:S01]  /*0b30*/  IMAD.MOV.U32 R21, RZ, RZ, R3 ;  /* 0x000000ffff157224 */ /* 0x000fe200078e0003 */
[----:B------:R-:W-:Y:S02]  /*0b40*/  LOP3.LUT R16, R16, 0xff, RZ, 0xc0, !PT ;  /* 0x000000ff10107812 */ /* 0x000fe400078ec0ff */
[----:B------:R-:W-:Y:S02]  /*0b50*/  LOP3.LUT R19, R19, 0xff, RZ, 0xc0, !PT ;  /* 0x000000ff13137812 */ /* 0x000fe400078ec0ff */
[----:B------:R-:W-:-:S03]  /*0b60*/  IADD3 R22, PT, PT, R16, -0x1, RZ ;  /* 0xffffffff10167810 */ /* 0x000fc60007ffe0ff */
[----:B------:R-:W-:Y:S01]  /*0b70*/  VIADD R20, R19, 0xffffffff ;  /* 0xffffffff13147836 */ /* 0x000fe20000000000 */
[----:B------:R-:W-:-:S04]  /*0b80*/  ISETP.GT.U32.AND P0, PT, R22, 0xfd, PT ;  /* 0x000000fd1600780c */ /* 0x000fc80003f04070 */
[----:B------:R-:W-:-:S13]  /*0b90*/  ISETP.GT.U32.OR P0, PT, R20, 0xfd, P0 ;  /* 0x000000fd1400780c */ /* 0x000fda0000704470 */
[----:B------:R-:W-:Y:S01]  /*0ba0*/  @!P0 MOV R15, RZ ;  /* 0x000000ff000f8202 */ /* 0x000fe20000000f00 */
[----:B------:R-:W-:Y:S06]  /*0bb0*/  @!P0 BRA `(.L_x_16) ;  /* 0x00000000005c8947 */ /* 0x000fec0003800000 */
[----:B------:R-:W-:Y:S02]  /*0bc0*/  FSETP.GTU.FTZ.AND P0, PT, |R0|, +INF , PT ;  /* 0x7f8000000000780b */ /* 0x000fe40003f1c200 */
[----:B------:R-:W-:-:S04]  /*0bd0*/  FSETP.GTU.FTZ.AND P1, PT, |R3|, +INF , PT ;  /* 0x7f8000000300780b */ /* 0x000fc80003f3c200 */
[----:B------:R-:W-:-:S13]  /*0be0*/  PLOP3.LUT P0, PT, P0, P1, PT, 0xf8, 0x8f ;  /* 0x00000000008f781c */ /* 0x000fda0000703f70 */
[----:B------:R-:W-:Y:S05]  /*0bf0*/  @P0 BRA `(.L_x_17) ;  /* 0x00000004004c0947 */ /* 0x000fea0003800000 */
[----:B------:R-:W-:-:S13]  /*0c00*/  LOP3.LUT P0, RZ, R21, 0x7fffffff, R0, 0xc8, !PT ;  /* 0x7fffffff15ff7812 */ /* 0x000fda000780c800 */
[----:B------:R-:W-:Y:S05]  /*0c10*/  @!P0 BRA `(.L_x_18) ;  /* 0x00000004003c8947 */ /* 0x000fea0003800000 */
[C---:B------:R-:W-:Y:S02]  /*0c20*/  FSETP.NEU.FTZ.AND P2, PT, |R0|.reuse, +INF , PT ;  /* 0x7f8000000000780b */ /* 0x040fe40003f5d200 */
[----:B------:R-:W-:Y:S02]  /*0c30*/  FSETP.NEU.FTZ.AND P1, PT, |R3|, +INF , PT ;  /* 0x7f8000000300780b */ /* 0x000fe40003f3d200 */
[----:B------:R-:W-:-:S11]  /*0c40*/  FSETP.NEU.FTZ.AND P0, PT, |R0|, +INF , PT ;  /* 0x7f8000000000780b */ /* 0x000fd60003f1d200 */
[----:B------:R-:W-:Y:S05]  /*0c50*/  @!P1 BRA !P2, `(.L_x_18) ;  /* 0x00000004002c9947 */ /* 0x000fea0005000000 */
[----:B------:R-:W-:-:S04]  /*0c60*/  LOP3.LUT P2, RZ, R0, 0x7fffffff, RZ, 0xc0, !PT ;  /* 0x7fffffff00ff7812 */ /* 0x000fc8000784c0ff */
[----:B------:R-:W-:-:S13]  /*0c70*/  PLOP3.LUT P1, PT, P1, P2, PT, 0x2f, 0xf2 ;  /* 0x0000000000f2781c */ /* 0x000fda0000f24577 */
[----:B------:R-:W-:Y:S05]  /*0c80*/  @P1 BRA `(.L_x_19) ;  /* 0x0000000400181947 */ /* 0x000fea0003800000 */
[----:B------:R-:W-:-:S04]  /*0c90*/  LOP3.LUT P1, RZ, R21, 0x7fffffff, RZ, 0xc0, !PT ;  /* 0x7fffffff15ff7812 */ /* 0x000fc8000782c0ff */
[----:B------:R-:W-:-:S13]  /*0ca0*/  PLOP3.LUT P0, PT, P0, P1, PT, 0x2f, 0xf2 ;  /* 0x0000000000f2781c */ /* 0x000fda0000702577 */
[----:B------:R-:W-:Y:S05]  /*0cb0*/  @P0 BRA `(.L_x_20) ;  /* 0x0000000400000947 */ /* 0x000fea0003800000 */
[----:B------:R-:W-:Y:S02]  /*0cc0*/  ISETP.GE.AND P0, PT, R20, RZ, PT ;  /* 0x000000ff1400720c */ /* 0x000fe40003f06270 */
[----:B------:R-:W-:-:S11]  /*0cd0*/  ISETP.GE.AND P1, PT, R22, RZ, PT ;  /* 0x000000ff1600720c */ /* 0x000fd60003f26270 */
[----:B------:R-:W-:Y:S02]  /*0ce0*/  @P0 IMAD.MOV.U32 R15, RZ, RZ, RZ ;  /* 0x000000ffff0f0224 */ /* 0x000fe400078e00ff */
[----:B------:R-:W-:Y:S01]  /*0cf0*/  @!P0 FFMA R0, R0, 1.84467440737095516160e+19, RZ ;  /* 0x5f80000000008823 */ /* 0x000fe200000000ff */
[----:B------:R-:W-:Y:S02]  /*0d00*/  @!P0 IMAD.MOV.U32 R15, RZ, RZ, -0x40 ;  /* 0xffffffc0ff0f8424 */ /* 0x000fe400078e00ff */
[----:B------:R-:W-:-:S03]  /*0d10*/  @!P1 FFMA R21, R3, 1.84467440737095516160e+19, RZ ;  /* 0x5f80000003159823 */ /* 0x000fc600000000ff */
[----:B------:R-:W-:-:S07]  /*0d20*/  @!P1 IADD3 R15, PT, PT, R15, 0x40, RZ ;  /* 0x000000400f0f9810 */ /* 0x000fce0007ffe0ff */
.L_x_16:
[----:B------:R-:W-:Y:S01]  /*0d30*/  LEA R20, R16, 0xc0800000, 0x17 ;  /* 0xc080000010147811 */ /* 0x000fe200078eb8ff */
[----:B------:R-:W-:Y:S01]  /*0d40*/  BSSY.RECONVERGENT B2, `(.L_x_21) ;  /* 0x0000036000027945 */ /* 0x000fe20003800200 */
[----:B------:R-:W-:-:S03]  /*0d50*/  IADD3 R19, PT, PT, R19, -0x7f, RZ ;  /* 0xffffff8113137810 */ /* 0x000fc60007ffe0ff */
[----:B------:R-:W-:Y:S02]  /*0d60*/  IMAD.IADD R22, R21, 0x1, -R20 ;  /* 0x0000000115167824 */ /* 0x000fe400078e0a14 */
[C---:B------:R-:W-:Y:S02]  /*0d70*/  IMAD R0, R19.reuse, -0x800000, R0 ;  /* 0xff80000013007824 */ /* 0x040fe400078e0200 */
[----:B------:R0:W1:Y:S01]  /*0d80*/  MUFU.RCP R20, R22 ;  /* 0x0000001600147308 */ /* 0x0000620000001000 */
[----:B------:R-:W-:Y:S01]  /*0d90*/  FADD.FTZ R23, -R22, -RZ ;  /* 0x800000ff16177221 */ /* 0x000fe20000010100 */
[----:B0-----:R-:W-:-:S05]  /*0da0*/  IADD3 R22, PT, PT, R19, 0x7f, -R16 ;  /* 0x0000007f13167810 */ /* 0x001fca0007ffe810 */
[----:B------:R-:W-:Y:S02]  /*0db0*/  IMAD.IADD R15, R22, 0x1, R15 ;  /* 0x00000001160f7824 */ /* 0x000fe400078e020f */
[----:B-1----:R-:W-:-:S04]  /*0dc0*/  FFMA R21, R20, R23, 1 ;  /* 0x3f80000014157423 */ /* 0x002fc80000000017 */
[----:B------:R-:W-:-:S04]  /*0dd0*/  FFMA R21, R20, R21, R20 ;  /* 0x0000001514157223 */ /* 0x000fc80000000014 */
[----:B------:R-:W-:-:S04]  /*0de0*/  FFMA R20, R0, R21, RZ ;  /* 0x0000001500147223 */ /* 0x000fc800000000ff */
[----:B------:R-:W-:-:S04]  /*0df0*/  FFMA R24, R23, R20, R0 ;  /* 0x0000001417187223 */ /* 0x000fc80000000000 */
[----:B------:R-:W-:-:S04]  /*0e00*/  FFMA R20, R21, R24, R20 ;  /* 0x0000001815147223 */ /* 0x000fc80000000014 */
[----:B------:R-:W-:-:S04]  /*0e10*/  FFMA R23, R23, R20, R0 ;  /* 0x0000001417177223 */ /* 0x000fc80000000000 */
[----:B------:R-:W-:-:S05]  /*0e20*/  FFMA R0, R21, R23, R20 ;  /* 0x0000001715007223 */ /* 0x000fca0000000014 */
[----:B------:R-:W-:-:S04]  /*0e30*/  SHF.R.U32.HI R16, RZ, 0x17, R0 ;  /* 0x00000017ff107819 */ /* 0x000fc80000011600 */
[----:B------:R-:W-:-:S04]  /*0e40*/  LOP3.LUT R16, R16, 0xff, RZ, 0xc0, !PT ;  /* 0x000000ff10107812 */ /* 0x000fc800078ec0ff */
[----:B------:R-:W-:-:S05]  /*0e50*/  IADD3 R16, PT, PT, R16, R15, RZ ;  /* 0x0000000f10107210 */ /* 0x000fca0007ffe0ff */
[----:B------:R-:W-:-:S05]  /*0e60*/  VIADD R19, R16, 0xffffffff ;  /* 0xffffffff10137836 */ /* 0x000fca0000000000 */
[----:B------:R-:W-:-:S13]  /*0e70*/  ISETP.GE.U32.AND P0, PT, R19, 0xfe, PT ;  /* 0x000000fe1300780c */ /* 0x000fda0003f06070 */
[----:B------:R-:W-:Y:S05]  /*0e80*/  @!P0 BRA `(.L_x_22) ;  /* 0x0000000000808947 */ /* 0x000fea0003800000 */
[----:B------:R-:W-:-:S13]  /*0e90*/  ISETP.GT.AND P0, PT, R16, 0xfe, PT ;  /* 0x000000fe1000780c */ /* 0x000fda0003f04270 */
[----:B------:R-:W-:Y:S05]  /*0ea0*/  @P0 BRA `(.L_x_23) ;  /* 0x00000000006c0947 */ /* 0x000fea0003800000 */
[----:B------:R-:W-:-:S13]  /*0eb0*/  ISETP.GE.AND P0, PT, R16, 0x1, PT ;  /* 0x000000011000780c */ /* 0x000fda0003f06270 */
[----:B------:R-:W-:Y:S05]  /*0ec0*/  @P0 BRA `(.L_x_24) ;  /* 0x0000000000740947 */ /* 0x000fea0003800000 */
[----:B------:R-:W-:Y:S02]  /*0ed0*/  ISETP.GE.AND P0, PT, R16, -0x18, PT ;  /* 0xffffffe81000780c */ /* 0x000fe40003f06270 */
[----:B------:R-:W-:-:S11]  /*0ee0*/  LOP3.LUT R0, R0, 0x80000000, RZ, 0xc0, !PT ;  /* 0x8000000000007812 */ /* 0x000fd600078ec0ff */
[----:B------:R-:W-:Y:S05]  /*0ef0*/  @!P0 BRA `(.L_x_24) ;  /* 0x0000000000688947 */ /* 0x000fea0003800000 */
[-CC-:B------:R-:W-:Y:S01]  /*0f00*/  FFMA.RZ R15, R21, R23.reuse, R20.reuse ;  /* 0x00000017150f7223 */ /* 0x180fe2000000c014 */
[C---:B------:R-:W-:Y:S02]  /*0f10*/  IADD3 R22, PT, PT, R16.reuse, 0x20, RZ ;  /* 0x0000002010167810 */ /* 0x040fe40007ffe0ff */
[C---:B------:R-:W-:Y:S02]  /*0f20*/  ISETP.NE.AND P2, PT, R16.reuse, RZ, PT ;  /* 0x000000ff1000720c */ /* 0x040fe40003f45270 */
[----:B------:R-:W-:Y:S01]  /*0f30*/  LOP3.LUT R19, R15, 0x7fffff, RZ, 0xc0, !PT ;  /* 0x007fffff0f137812 */ /* 0x000fe200078ec0ff */
[CCC-:B------:R-:W-:Y:S01]  /*0f40*/  FFMA.RP R15, R21.reuse, R23.reuse, R20.reuse ;  /* 0x00000017150f7223 */ /* 0x1c0fe20000008014 */
[----:B------:R-:W-:Y:S01]  /*0f50*/  ISETP.NE.AND P1, PT, R16, RZ, PT ;  /* 0x000000ff1000720c */ /* 0x000fe20003f25270 */
[----:B------:R-:W-:Y:S01]  /*0f60*/  FFMA.RM R20, R21, R23, R20 ;  /* 0x0000001715147223 */ /* 0x000fe20000004014 */
[----:B------:R-:W-:Y:S01]  /*0f70*/  LOP3.LUT R19, R19, 0x800000, RZ, 0xfc, !PT ;  /* 0x0080000013137812 */ /* 0x000fe200078efcff */
[----:B------:R-:W-:-:S03]  /*0f80*/  IMAD.MOV R16, RZ, RZ, -R16 ;  /* 0x000000ffff107224 */ /* 0x000fc600078e0a10 */
[----:B------:R-:W-:Y:S02]  /*0f90*/  SHF.L.U32 R22, R19, R22, RZ ;  /* 0x0000001613167219 */ /* 0x000fe400000006ff */
[----:B------:R-:W-:Y:S02]  /*0fa0*/  FSETP.NEU.FTZ.AND P0, PT, R15, R20, PT ;  /* 0x000000140f00720b */ /* 0x000fe40003f1d000 */
[----:B------:R-:W-:Y:S02]  /*0fb0*/  SEL R16, R16, RZ, P2 ;  /* 0x000000ff10107207 */ /* 0x000fe40001000000 */
[----:B------:R-:W-:Y:S02]  /*0fc0*/  ISETP.NE.AND P1, PT, R22, RZ, P1 ;  /* 0x000000ff1600720c */ /* 0x000fe40000f25270 */
[----:B------:R-:W-:Y:S02]  /*0fd0*/  SHF.R.U32.HI R16, RZ, R16, R19 ;  /* 0x00000010ff107219 */ /* 0x000fe40000011613 */
[----:B------:R-:W-:-:S02]  /*0fe0*/  PLOP3.LUT P0, PT, P0, P1, PT, 0xf8, 0x8f ;  /* 0x00000000008f781c */ /* 0x000fc40000703f70 */
[----:B------:R-:W-:Y:S02]  /*0ff0*/  SHF.R.U32.HI R20, RZ, 0x1, R16 ;  /* 0x00000001ff147819 */ /* 0x000fe40000011610 */
[----:B------:R-:W-:-:S04]  /*1000*/  SEL R15, RZ, 0x1, !P0 ;  /* 0x00000001ff0f7807 */ /* 0x000fc80004000000 */
[----:B------:R-:W-:-:S04]  /*1010*/  LOP3.LUT R15, R15, 0x1, R20, 0xf8, !PT ;  /* 0x000000010f0f7812 */ /* 0x000fc800078ef814 */
[----:B------:R-:W-:-:S04]  /*1020*/  LOP3.LUT R15, R15, R16, RZ, 0xc0, !PT ;  /* 0x000000100f0f7212 */ /* 0x000fc800078ec0ff */
[----:B------:R-:W-:-:S04]  /*1030*/  IADD3 R15, PT, PT, R20, R15, RZ ;  /* 0x0000000f140f7210 */ /* 0x000fc80007ffe0ff */
[----:B------:R-:W-:Y:S01]  /*1040*/  LOP3.LUT R0, R15, R0, RZ, 0xfc, !PT ;  /* 0x000000000f007212 */ /* 0x000fe200078efcff */
[----:B------:R-:W-:Y:S06]  /*1050*/  BRA `(.L_x_24) ;  /* 0x0000000000107947 */ /* 0x000fec0003800000 */
.L_x_23:
[----:B------:R-:W-:-:S04]  /*1060*/  LOP3.LUT R0, R0, 0x80000000, RZ, 0xc0, !PT ;  /* 0x8000000000007812 */ /* 0x000fc800078ec0ff */
[----:B------:R-:W-:Y:S01]  /*1070*/  LOP3.LUT R0, R0, 0x7f800000, RZ, 0xfc, !PT ;  /* 0x7f80000000007812 */ /* 0x000fe200078efcff */
[----:B------:R-:W-:Y:S06]  /*1080*/  BRA `(.L_x_24) ;  /* 0x0000000000047947 */ /* 0x000fec0003800000 */
.L_x_22:
[----:B------:R-:W-:-:S07]  /*1090*/  IMAD R0, R15, 0x800000, R0 ;  /* 0x008000000f007824 */ /* 0x000fce00078e0200 */
.L_x_24:
[----:B------:R-:W-:Y:S05]  /*10a0*/  BSYNC.RECONVERGENT B2 ;  /* 0x0000000000027941 */ /* 0x000fea0003800200 */
.L_x_21:
[----:B------:R-:W-:Y:S05]  /*10b0*/  BRA `(.L_x_25) ;  /* 0x0000000000207947 */ /* 0x000fea0003800000 */
.L_x_20:
[----:B------:R-:W-:-:S04]  /*10c0*/  LOP3.LUT R0, R21, 0x80000000, R0, 0x48, !PT ;  /* 0x8000000015007812 */ /* 0x000fc800078e4800 */
[----:B------:R-:W-:Y:S01]  /*10d0*/  LOP3.LUT R0, R0, 0x7f800000, RZ, 0xfc, !PT ;  /* 0x7f80000000007812 */ /* 0x000fe200078efcff */
[----:B------:R-:W-:Y:S06]  /*10e0*/  BRA `(.L_x_25) ;  /* 0x0000000000147947 */ /* 0x000fec0003800000 */
.L_x_19:
[----:B------:R-:W-:Y:S01]  /*10f0*/  LOP3.LUT R0, R21, 0x80000000, R0, 0x48, !PT ;  /* 0x8000000015007812 */ /* 0x000fe200078e4800 */
[----:B------:R-:W-:Y:S06]  /*1100*/  BRA `(.L_x_25) ;  /* 0x00000000000c7947 */ /* 0x000fec0003800000 */
.L_x_18:
[----:B------:R-:W0:Y:S01]  /*1110*/  MUFU.RSQ R0, -QNAN ;  /* 0xffc0000000007908 */ /* 0x000e220000001400 */
[----:B------:R-:W-:Y:S05]  /*1120*/  BRA `(.L_x_25) ;  /* 0x0000000000047947 */ /* 0x000fea0003800000 */
.L_x_17:
[----:B------:R-:W-:-:S07]  /*1130*/  FADD.FTZ R0, R0, R3 ;  /* 0x0000000300007221 */ /* 0x000fce0000010000 */
.L_x_25:
[----:B------:R-:W-:Y:S05]  /*1140*/  BSYNC.RECONVERGENT B1 ;  /* 0x0000000000017941 */ /* 0x000fea0003800200 */
.L_x_15:
[----:B------:R-:W-:-:S04]  /*1150*/  HFMA2 R19, -RZ, RZ, 0, 0 ;  /* 0x00000000ff137431 */ /* 0x000fc800000001ff */
[----:B0-----:R-:W-:Y:S05]  /*1160*/  RET.REL.NODEC R18 `(_Z15layerNormKernelPfS_S_S_iiif) ;  /* 0xffffffec12a47950 */ /* 0x001fea0003c3ffff */
.L_x_26:
[----:B------:R-:W-:-:S00]  /*1170*/  BRA `(.L_x_26) ;  /* 0xfffffffc00fc7947 */ /* 0x000fc0000383ffff */
[----:B------:R-:W-:-:S00]  /*1180*/  NOP ;  /* 0x0000000000007918 */ /* 0x000fc00000000000 */
[----:B------:R-:W-:-:S00]  /*1190*/  NOP ;  /* 0x0000000000007918 */ /* 0x000fc00000000000 */
[----:B------:R-:W-:-:S00]  /*11a0*/  NOP ;  /* 0x0000000000007918 */ /* 0x000fc00000000000 */
[----:B------:R-:W-:-:S00]  /*11b0*/  NOP ;  /* 0x0000000000007918 */ /* 0x000fc00000000000 */
[----:B------:R-:W-:-:S00]  /*11c0*/  NOP ;  /* 0x0000000000007918 */ /* 0x000fc00000000000 */
[----:B------:R-:W-:-:S00]  /*11d0*/  NOP ;  /* 0x0000000000007918 */ /* 0x000fc00000000000 */
[----:B------:R-:W-:-:S00]  /*11e0*/  NOP ;  /* 0x0000000000007918 */ /* 0x000fc00000000000 */
[----:B------:R-:W-:-:S00]  /*11f0*/  NOP ;  /* 0x0000000000007918 */ /* 0x000fc00000000000 */
.L_x_28:


//--------------------- .nv.shared._Z15layerNormKernelPfS_S_S_iiif --------------------------
	.section	.nv.shared._Z15layerNormKernelPfS_S_S_iiif,"aw",@nobits
	.sectionflags	@""
	.align	4
.nv.shared._Z15layerNormKernelPfS_S_S_iiif:
	.zero		1288


//--------------------- .nv.shared.reserved.0     --------------------------
	.section	.nv.shared.reserved.0,"aw",@nobits
	.weak		__nv_reservedSMEM_offset_0_alias
	.size		__nv_reservedSMEM_offset_0_alias, 0, 64
	.other		__nv_reservedSMEM_offset_0_alias,@"STO_CUDA_RESERVED_SHARED STV_DEFAULT"
__nv_reservedSMEM_offset_0_alias:
	.zero		0
	.zero		64


//--------------------- .nv.constant0._Z15layerNormKernelPfS_S_S_iiif --------------------------
	.section	.nv.constant0._Z15layerNormKernelPfS_S_S_iiif,"a",@progbits
	.sectionflags	@""
	.align	4
.nv.constant0._Z15layerNormKernelPfS_S_S_iiif:
	.zero		944


//--------------------- SYMBOLS --------------------------

	.type		.nv.reservedSmem.offset0,@object
	.size		.nv.reservedSmem.offset0,0x4
	.type		.nv.reservedSmem.cap,@object
	.size		.nv.reservedSmem.cap,0x4
